//
// Generated by NVIDIA NVVM Compiler
//
// Compiler Build ID: CL-36424714
// Cuda compilation tools, release 13.0, V13.0.88
// Based on NVVM 20.0.0
//

.version 9.0
.target sm_100
.address_size 64

	// .globl	_Z8decipherjPjS_S_j

.visible .entry _Z8decipherjPjS_S_j(
	.param .u32 _Z8decipherjPjS_S_j_param_0,
	.param .u64 .ptr .align 1 _Z8decipherjPjS_S_j_param_1,
	.param .u64 .ptr .align 1 _Z8decipherjPjS_S_j_param_2,
	.param .u64 .ptr .align 1 _Z8decipherjPjS_S_j_param_3,
	.param .u32 _Z8decipherjPjS_S_j_param_4
)
{
	.reg .pred 	%p<9>;
	.reg .b32 	%r<167>;
	.reg .b64 	%rd<73>;

	ld.param.u32 	%r26, [_Z8decipherjPjS_S_j_param_0];
	ld.param.u64 	%rd8, [_Z8decipherjPjS_S_j_param_1];
	ld.param.u64 	%rd10, [_Z8decipherjPjS_S_j_param_2];
	ld.param.u64 	%rd9, [_Z8decipherjPjS_S_j_param_3];
	ld.param.u32 	%r27, [_Z8decipherjPjS_S_j_param_4];
	cvta.to.global.u64 	%rd1, %rd10;
	mov.u32 	%r28, %ctaid.x;
	mov.u32 	%r29, %ntid.x;
	mov.u32 	%r30, %tid.x;
	mad.lo.s32 	%r31, %r28, %r29, %r30;
	shl.b32 	%r1, %r31, 1;
	add.s32 	%r32, %r27, -1;
	setp.ge.u32 	%p1, %r1, %r32;
	@%p1 bra 	$L__BB0_11;
	cvta.to.global.u64 	%rd11, %rd8;
	mul.wide.u32 	%rd12, %r1, 4;
	add.s64 	%rd13, %rd11, %rd12;
	ld.global.u32 	%r165, [%rd13];
	ld.global.u32 	%r166, [%rd13+4];
	setp.eq.s32 	%p2, %r26, 0;
	@%p2 bra 	$L__BB0_10;
	mul.lo.s32 	%r34, %r26, -1640531527;
	cvt.u64.u32 	%rd71, %r34;
	and.b32  	%r4, %r26, 3;
	setp.lt.u32 	%p3, %r26, 4;
	@%p3 bra 	$L__BB0_5;
	and.b32  	%r35, %r26, -4;
	neg.s32 	%r154, %r35;
$L__BB0_4:
	.pragma "nounroll";
	shl.b32 	%r36, %r165, 4;
	shr.u32 	%r37, %r165, 5;
	xor.b32  	%r38, %r36, %r37;
	add.s32 	%r39, %r38, %r165;
	shr.u64 	%rd14, %rd71, 9;
	and.b64  	%rd15, %rd14, 12;
	add.s64 	%rd16, %rd1, %rd15;
	ld.global.u32 	%r40, [%rd16];
	cvt.u32.u64 	%r41, %rd71;
	add.s32 	%r42, %r40, %r41;
	xor.b32  	%r43, %r42, %r39;
	sub.s32 	%r44, %r166, %r43;
	add.s64 	%rd17, %rd71, 1640531527;
	and.b64  	%rd18, %rd17, 4294967295;
	shl.b32 	%r45, %r44, 4;
	shr.u32 	%r46, %r44, 5;
	xor.b32  	%r47, %r45, %r46;
	add.s32 	%r48, %r47, %r44;
	shl.b64 	%rd19, %rd17, 2;
	and.b64  	%rd20, %rd19, 12;
	add.s64 	%rd21, %rd1, %rd20;
	ld.global.u32 	%r49, [%rd21];
	cvt.u32.u64 	%r50, %rd17;
	add.s32 	%r51, %r49, %r50;
	xor.b32  	%r52, %r48, %r51;
	sub.s32 	%r53, %r165, %r52;
	shl.b32 	%r54, %r53, 4;
	shr.u32 	%r55, %r53, 5;
	xor.b32  	%r56, %r54, %r55;
	add.s32 	%r57, %r56, %r53;
	shr.u64 	%rd22, %rd17, 9;
	and.b64  	%rd23, %rd22, 12;
	add.s64 	%rd24, %rd1, %rd23;
	ld.global.u32 	%r58, [%rd24];
	add.s32 	%r59, %r58, %r50;
	xor.b32  	%r60, %r59, %r57;
	sub.s32 	%r61, %r44, %r60;
	add.s64 	%rd25, %rd18, 1640531527;
	and.b64  	%rd26, %rd25, 4294967295;
	shl.b32 	%r62, %r61, 4;
	shr.u32 	%r63, %r61, 5;
	xor.b32  	%r64, %r62, %r63;
	add.s32 	%r65, %r64, %r61;
	shl.b64 	%rd27, %rd25, 2;
	and.b64  	%rd28, %rd27, 12;
	add.s64 	%rd29, %rd1, %rd28;
	ld.global.u32 	%r66, [%rd29];
	cvt.u32.u64 	%r67, %rd25;
	add.s32 	%r68, %r66, %r67;
	xor.b32  	%r69, %r65, %r68;
	sub.s32 	%r70, %r53, %r69;
	shl.b32 	%r71, %r70, 4;
	shr.u32 	%r72, %r70, 5;
	xor.b32  	%r73, %r71, %r72;
	add.s32 	%r74, %r73, %r70;
	shr.u64 	%rd30, %rd25, 9;
	and.b64  	%rd31, %rd30, 12;
	add.s64 	%rd32, %rd1, %rd31;
	ld.global.u32 	%r75, [%rd32];
	add.s32 	%r76, %r75, %r67;
	xor.b32  	%r77, %r76, %r74;
	sub.s32 	%r78, %r61, %r77;
	add.s64 	%rd33, %rd26, 1640531527;
	and.b64  	%rd34, %rd33, 4294967295;
	shl.b32 	%r79, %r78, 4;
	shr.u32 	%r80, %r78, 5;
	xor.b32  	%r81, %r79, %r80;
	add.s32 	%r82, %r81, %r78;
	shl.b64 	%rd35, %rd33, 2;
	and.b64  	%rd36, %rd35, 12;
	add.s64 	%rd37, %rd1, %rd36;
	ld.global.u32 	%r83, [%rd37];
	cvt.u32.u64 	%r84, %rd33;
	add.s32 	%r85, %r83, %r84;
	xor.b32  	%r86, %r82, %r85;
	sub.s32 	%r87, %r70, %r86;
	shl.b32 	%r88, %r87, 4;
	shr.u32 	%r89, %r87, 5;
	xor.b32  	%r90, %r88, %r89;
	add.s32 	%r91, %r90, %r87;
	shr.u64 	%rd38, %rd33, 9;
	and.b64  	%rd39, %rd38, 12;
	add.s64 	%rd40, %rd1, %rd39;
	ld.global.u32 	%r92, [%rd40];
	add.s32 	%r93, %r92, %r84;
	xor.b32  	%r94, %r93, %r91;
	sub.s32 	%r166, %r78, %r94;
	add.s64 	%rd41, %rd34, 1640531527;
	and.b64  	%rd71, %rd41, 4294967295;
	shl.b32 	%r95, %r166, 4;
	shr.u32 	%r96, %r166, 5;
	xor.b32  	%r97, %r95, %r96;
	add.s32 	%r98, %r97, %r166;
	shl.b64 	%rd42, %rd41, 2;
	and.b64  	%rd43, %rd42, 12;
	add.s64 	%rd44, %rd1, %rd43;
	ld.global.u32 	%r99, [%rd44];
	cvt.u32.u64 	%r100, %rd41;
	add.s32 	%r101, %r99, %r100;
	xor.b32  	%r102, %r98, %r101;
	sub.s32 	%r165, %r87, %r102;
	add.s32 	%r154, %r154, 4;
	setp.ne.s32 	%p4, %r154, 0;
	@%p4 bra 	$L__BB0_4;
$L__BB0_5:
	setp.eq.s32 	%p5, %r4, 0;
	@%p5 bra 	$L__BB0_10;
	setp.eq.s32 	%p6, %r4, 1;
	@%p6 bra 	$L__BB0_8;
	shl.b32 	%r104, %r165, 4;
	shr.u32 	%r105, %r165, 5;
	xor.b32  	%r106, %r104, %r105;
	add.s32 	%r107, %r106, %r165;
	shr.u64 	%rd45, %rd71, 9;
	and.b64  	%rd46, %rd45, 12;
	add.s64 	%rd47, %rd1, %rd46;
	ld.global.u32 	%r108, [%rd47];
	cvt.u32.u64 	%r109, %rd71;
	add.s32 	%r110, %r108, %r109;
	xor.b32  	%r111, %r110, %r107;
	sub.s32 	%r112, %r166, %r111;
	add.s64 	%rd48, %rd71, 1640531527;
	and.b64  	%rd49, %rd48, 4294967295;
	shl.b32 	%r113, %r112, 4;
	shr.u32 	%r114, %r112, 5;
	xor.b32  	%r115, %r113, %r114;
	add.s32 	%r116, %r115, %r112;
	shl.b64 	%rd50, %rd48, 2;
	and.b64  	%rd51, %rd50, 12;
	add.s64 	%rd52, %rd1, %rd51;
	ld.global.u32 	%r117, [%rd52];
	cvt.u32.u64 	%r118, %rd48;
	add.s32 	%r119, %r117, %r118;
	xor.b32  	%r120, %r116, %r119;
	sub.s32 	%r121, %r165, %r120;
	shl.b32 	%r122, %r121, 4;
	shr.u32 	%r123, %r121, 5;
	xor.b32  	%r124, %r122, %r123;
	add.s32 	%r125, %r124, %r121;
	shr.u64 	%rd53, %rd48, 9;
	and.b64  	%rd54, %rd53, 12;
	add.s64 	%rd55, %rd1, %rd54;
	ld.global.u32 	%r126, [%rd55];
	add.s32 	%r127, %r126, %r118;
	xor.b32  	%r128, %r127, %r125;
	sub.s32 	%r166, %r112, %r128;
	add.s64 	%rd56, %rd49, 1640531527;
	shl.b32 	%r129, %r166, 4;
	shr.u32 	%r130, %r166, 5;
	xor.b32  	%r131, %r129, %r130;
	add.s32 	%r132, %r131, %r166;
	shl.b64 	%rd57, %rd56, 2;
	and.b64  	%rd58, %rd57, 12;
	add.s64 	%rd59, %rd1, %rd58;
	ld.global.u32 	%r133, [%rd59];
	cvt.u32.u64 	%r134, %rd56;
	add.s32 	%r135, %r133, %r134;
	xor.b32  	%r136, %r132, %r135;
	sub.s32 	%r165, %r121, %r136;
	and.b64  	%rd71, %rd56, 4294967295;
$L__BB0_8:
	and.b32  	%r137, %r26, 1;
	setp.eq.b32 	%p7, %r137, 1;
	not.pred 	%p8, %p7;
	@%p8 bra 	$L__BB0_10;
	shl.b32 	%r138, %r165, 4;
	shr.u32 	%r139, %r165, 5;
	xor.b32  	%r140, %r138, %r139;
	add.s32 	%r141, %r140, %r165;
	shr.u64 	%rd60, %rd71, 9;
	and.b64  	%rd61, %rd60, 12;
	add.s64 	%rd62, %rd1, %rd61;
	ld.global.u32 	%r142, [%rd62];
	cvt.u32.u64 	%r143, %rd71;
	add.s32 	%r144, %r142, %r143;
	xor.b32  	%r145, %r144, %r141;
	sub.s32 	%r166, %r166, %r145;
	add.s64 	%rd63, %rd71, 1640531527;
	shl.b32 	%r146, %r166, 4;
	shr.u32 	%r147, %r166, 5;
	xor.b32  	%r148, %r146, %r147;
	add.s32 	%r149, %r148, %r166;
	shl.b64 	%rd64, %rd63, 2;
	and.b64  	%rd65, %rd64, 12;
	add.s64 	%rd66, %rd1, %rd65;
	ld.global.u32 	%r150, [%rd66];
	cvt.u32.u64 	%r151, %rd63;
	add.s32 	%r152, %r150, %r151;
	xor.b32  	%r153, %r149, %r152;
	sub.s32 	%r165, %r165, %r153;
$L__BB0_10:
	cvta.to.global.u64 	%rd67, %rd9;
	add.s64 	%rd69, %rd67, %rd12;
	st.global.u32 	[%rd69], %r165;
	st.global.u32 	[%rd69+4], %r166;
$L__BB0_11:
	ret;

}


// ===== COMPILED SASS (sm_100) =====

	.target	sm_100

	.elftype	@"ET_EXEC"


//--------------------- .note.nv.tkinfo           --------------------------
	.section	.note.nv.tkinfo,"",@"SHT_NOTE"
	.sectionflags	@"SHF_NOTE_NV_TKINFO"
	.tkinfo
        /*0018*/ 	.word	0x00000002
        /*0030*/ 	.string	""
        /*0030*/ 	.string	"ptxas"
        /*0030*/ 	.string	"Cuda compilation tools, release 13.0, V13.0.88"
        /*0030*/ 	.string	"Build cuda_13.0.r13.0/compiler.36424714_0"
        /*0030*/ 	.string	"-arch sm_100 -m 64 "



//--------------------- .note.nv.cuinfo           --------------------------
	.section	.note.nv.cuinfo,"",@"SHT_NOTE"
	.sectionflags	@"SHF_NOTE_NV_CUINFO"
        /*0018*/ 	.short	0x0002
        /*001a*/ 	.short	0x0064
        /*001c*/ 	.short	0x0082
	.zero		2


//--------------------- .nv.info                  --------------------------
	.section	.nv.info,"",@"SHT_CUDA_INFO"
	.align	4


	//----- nvinfo : EIATTR_REGCOUNT
	.align		4
        /*0000*/ 	.byte	0x04, 0x2f
        /*0002*/ 	.short	(.L_1 - .L_0)
	.align		4
.L_0:
        /*0004*/ 	.word	index@(_Z8decipherjPjS_S_j)
        /*0008*/ 	.word	0x00000013


	//----- nvinfo : EIATTR_FRAME_SIZE
	.align		4
.L_1:
        /*000c*/ 	.byte	0x04, 0x11
        /*000e*/ 	.short	(.L_3 - .L_2)
	.align		4
.L_2:
        /*0010*/ 	.word	index@(_Z8decipherjPjS_S_j)
        /*0014*/ 	.word	0x00000000


	//----- nvinfo : EIATTR_MIN_STACK_SIZE
	.align		4
.L_3:
        /*0018*/ 	.byte	0x04, 0x12
        /*001a*/ 	.short	(.L_5 - .L_4)
	.align		4
.L_4:
        /*001c*/ 	.word	index@(_Z8decipherjPjS_S_j)
        /*0020*/ 	.word	0x00000000
.L_5:


//--------------------- .nv.compat                --------------------------
	.section	.nv.compat,"",@"SHT_CUDA_COMPAT_INFO"
	.align	4
        /*0000*/ 	.byte	0x02, 0x09, 0x00, 0x00, 0x02, 0x02, 0x01, 0x00, 0x02, 0x05, 0x05, 0x00, 0x03, 0x07, 0x01, 0x01
        /*0010*/ 	.byte	0x02, 0x03, 0x00, 0x00, 0x02, 0x06, 0x01, 0x00, 0x04, 0x0b, 0x08, 0x00, 0x09, 0x00, 0x00, 0x00
        /*0020*/ 	.byte	0x00, 0x00, 0x00, 0x00


//--------------------- .nv.info._Z8decipherjPjS_S_j --------------------------
	.section	.nv.info._Z8decipherjPjS_S_j,"",@"SHT_CUDA_INFO"
	.sectionflags	@""
	.align	4


	//----- nvinfo : EIATTR_CUDA_API_VERSION
	.align		4
        /*0000*/ 	.byte	0x04, 0x37
        /*0002*/ 	.short	(.L_7 - .L_6)
.L_6:
        /*0004*/ 	.word	0x00000082


	//----- nvinfo : EIATTR_KPARAM_INFO
	.align		4
.L_7:
        /*0008*/ 	.byte	0x04, 0x17
        /*000a*/ 	.short	(.L_9 - .L_8)
.L_8:
        /*000c*/ 	.word	0x00000000
        /*0010*/ 	.short	0x0004
        /*0012*/ 	.short	0x0020
        /*0014*/ 	.byte	0x00, 0xf0, 0x11, 0x00


	//----- nvinfo : EIATTR_KPARAM_INFO
	.align		4
.L_9:
        /*0018*/ 	.byte	0x04, 0x17
        /*001a*/ 	.short	(.L_11 - .L_10)
.L_10:
        /*001c*/ 	.word	0x00000000
        /*0020*/ 	.short	0x0003
        /*0022*/ 	.short	0x0018
        /*0024*/ 	.byte	0x00, 0xf5, 0x21, 0x00


	//----- nvinfo : EIATTR_KPARAM_INFO
	.align		4
.L_11:
        /*0028*/ 	.byte	0x04, 0x17
        /*002a*/ 	.short	(.L_13 - .L_12)
.L_12:
        /*002c*/ 	.word	0x00000000
        /*0030*/ 	.short	0x0002
        /*0032*/ 	.short	0x0010
        /*0034*/ 	.byte	0x00, 0xf5, 0x21, 0x00


	//----- nvinfo : EIATTR_KPARAM_INFO
	.align		4
.L_13:
        /*0038*/ 	.byte	0x04, 0x17
        /*003a*/ 	.short	(.L_15 - .L_14)
.L_14:
        /*003c*/ 	.word	0x00000000
        /*0040*/ 	.short	0x0001
        /*0042*/ 	.short	0x0008
        /*0044*/ 	.byte	0x00, 0xf5, 0x21, 0x00


	//----- nvinfo : EIATTR_KPARAM_INFO
	.align		4
.L_15:
        /*0048*/ 	.byte	0x04, 0x17
        /*004a*/ 	.short	(.L_17 - .L_16)
.L_16:
        /*004c*/ 	.word	0x00000000
        /*0050*/ 	.short	0x0000
        /*0052*/ 	.short	0x0000
        /*0054*/ 	.byte	0x00, 0xf0, 0x11, 0x00


	//----- nvinfo : EIATTR_SPARSE_MMA_MASK
	.align		4
.L_17:
        /*0058*/ 	.byte	0x03, 0x50
        /*005a*/ 	.short	0x0000


	//----- nvinfo : EIATTR_MAXREG_COUNT
	.align		4
        /*005c*/ 	.byte	0x03, 0x1b
        /*005e*/ 	.short	0x00ff


	//----- nvinfo : EIATTR_MERCURY_ISA_VERSION
	.align		4
        /*0060*/ 	.byte	0x03, 0x5f
        /*0062*/ 	.short	0x0101


	//----- nvinfo : EIATTR_VRC_CTA_INIT_COUNT
	.align		4
        /*0064*/ 	.byte	0x02, 0x4a
	.zero		1
	.zero		1


	//----- nvinfo : EIATTR_EXIT_INSTR_OFFSETS
	.align		4
        /*0068*/ 	.byte	0x04, 0x1c
        /*006a*/ 	.short	(.L_19 - .L_18)


	//   ....[0]....
.L_18:
        /*006c*/ 	.word	0x00000090


	//   ....[1]....
        /*0070*/ 	.word	0x00000f90


	//----- nvinfo : EIATTR_CBANK_PARAM_SIZE
	.align		4
.L_19:
        /*0074*/ 	.byte	0x03, 0x19
        /*0076*/ 	.short	0x0024


	//----- nvinfo : EIATTR_PARAM_CBANK
	.align		4
        /*0078*/ 	.byte	0x04, 0x0a
        /*007a*/ 	.short	(.L_21 - .L_20)
	.align		4
.L_20:
        /*007c*/ 	.word	index@(.nv.constant0._Z8decipherjPjS_S_j)
        /*0080*/ 	.short	0x0380
        /*0082*/ 	.short	0x0024


	//----- nvinfo : EIATTR_SW_WAR
	.align		4
.L_21:
        /*0084*/ 	.byte	0x04, 0x36
        /*0086*/ 	.short	(.L_23 - .L_22)
.L_22:
        /*0088*/ 	.word	0x00000008
.L_23:


//--------------------- .nv.callgraph             --------------------------
	.section	.nv.callgraph,"",@"SHT_CUDA_CALLGRAPH"
	.align	4
	.sectionentsize	8
	.align		4
        /*0000*/ 	.word	0x00000000
	.align		4
        /*0004*/ 	.word	0xffffffff
	.align		4
        /*0008*/ 	.word	0x00000000
	.align		4
        /*000c*/ 	.word	0xfffffffe
	.align		4
        /*0010*/ 	.word	0x00000000
	.align		4
        /*0014*/ 	.word	0xfffffffd
	.align		4
        /*0018*/ 	.word	0x00000000
	.align		4
        /*001c*/ 	.word	0xfffffffc


//--------------------- .text._Z8decipherjPjS_S_j --------------------------
	.section	.text._Z8decipherjPjS_S_j,"ax",@progbits
	.align	128
        .global         _Z8decipherjPjS_S_j
        .type           _Z8decipherjPjS_S_j,@function
        .size           _Z8decipherjPjS_S_j,(.L_x_5 - _Z8decipherjPjS_S_j)
        .other          _Z8decipherjPjS_S_j,@"STO_CUDA_ENTRY STV_DEFAULT"
_Z8decipherjPjS_S_j:
.text._Z8decipherjPjS_S_j:
[----:B------:R-:W-:Y:S01]  /*0000*/  LDC R1, c[0x0][0x37c] ;  /* 0x0000df00ff017b82 */ /* 0x000fe20000000800 */
[----:B------:R-:W0:Y:S07]  /*0010*/  S2R R3, SR_TID.X ;  /* 0x0000000000037919 */ /* 0x000e2e0000002100 */
[----:B------:R-:W0:Y:S01]  /*0020*/  S2UR UR5, SR_CTAID.X ;  /* 0x00000000000579c3 */ /* 0x000e220000002500 */
[----:B------:R-:W1:Y:S07]  /*0030*/  LDCU UR4, c[0x0][0x3a0] ;  /* 0x00007400ff0477ac */ /* 0x000e6e0008000800 */
[----:B------:R-:W0:Y:S01]  /*0040*/  LDC R2, c[0x0][0x360] ;  /* 0x0000d800ff027b82 */ /* 0x000e220000000800 */
[----:B-1----:R-:W-:Y:S01]  /*0050*/  UIADD3 UR4, UPT, UPT, UR4, -0x1, URZ ;  /* 0xffffffff04047890 */ /* 0x002fe2000fffe0ff */
[----:B0-----:R-:W-:-:S04]  /*0060*/  IMAD R2, R2, UR5, R3 ;  /* 0x0000000502027c24 */ /* 0x001fc8000f8e0203 */
[----:B------:R-:W-:-:S05]  /*0070*/  IMAD.SHL.U32 R2, R2, 0x2, RZ ;  /* 0x0000000202027824 */ /* 0x000fca00078e00ff */
[----:B------:R-:W-:-:S13]  /*0080*/  ISETP.GE.U32.AND P0, PT, R2, UR4, PT ;  /* 0x0000000402007c0c */ /* 0x000fda000bf06070 */
[----:B------:R-:W-:Y:S05]  /*0090*/  @P0 EXIT ;  /* 0x000000000000094d */ /* 0x000fea0003800000 */
[----:B------:R-:W0:Y:S01]  /*00a0*/  LDC.64 R4, c[0x0][0x388] ;  /* 0x0000e200ff047b82 */ /* 0x000e220000000a00 */
[----:B------:R-:W1:Y:S01]  /*00b0*/  LDCU.64 UR8, c[0x0][0x358] ;  /* 0x00006b00ff0877ac */ /* 0x000e620008000a00 */
[----:B------:R-:W2:Y:S01]  /*00c0*/  LDCU UR10, c[0x0][0x380] ;  /* 0x00007000ff0a77ac */ /* 0x000ea20008000800 */
[----:B0-----:R-:W-:-:S05]  /*00d0*/  IMAD.WIDE.U32 R4, R2, 0x4, R4 ;  /* 0x0000000402047825 */ /* 0x001fca00078e0004 */
[----:B-1----:R0:W5:Y:S04]  /*00e0*/  LDG.E R0, desc[UR8][R4.64] ;  /* 0x0000000804007981 */ /* 0x002168000c1e1900 */
[----:B------:R0:W5:Y:S01]  /*00f0*/  LDG.E R3, desc[UR8][R4.64+0x4] ;  /* 0x0000040804037981 */ /* 0x000162000c1e1900 */
[----:B--2---:R-:W-:-:S09]  /*0100*/  UISETP.NE.AND UP0, UPT, UR10, URZ, UPT ;  /* 0x000000ff0a00728c */ /* 0x004fd2000bf05270 */
[----:B0-----:R-:W-:Y:S05]  /*0110*/  BRA.U !UP0, `(.L_x_0) ;  /* 0x0000000d088c7547 */ /* 0x001fea000b800000 */
[----:B------:R-:W-:Y:S02]  /*0120*/  UISETP.GE.U32.AND UP1, UPT, UR10, 0x4, UPT ;  /* 0x000000040a00788c */ /* 0x000fe4000bf26070 */
[----:B------:R-:W-:Y:S02]  /*0130*/  ULOP3.LUT UR11, UR10, 0x3, URZ, 0xc0, !UPT ;  /* 0x000000030a0b7892 */ /* 0x000fe4000f8ec0ff */
[----:B------:R-:W-:Y:S02]  /*0140*/  UIMAD UR14, UR10, -0x61c88647, URZ ;  /* 0x9e3779b90a0e78a4 */ /* 0x000fe4000f8e02ff */
[----:B------:R-:W-:Y:S01]  /*0150*/  UISETP.NE.AND UP0, UPT, UR11, URZ, UPT ;  /* 0x000000ff0b00728c */ /* 0x000fe2000bf05270 */
[----:B------:R-:W-:Y:S02]  /*0160*/  UMOV UR4, URZ ;  /* 0x000000ff00047c82 */ /* 0x000fe40008000000 */
[----:B------:R-:W-:Y:S08]  /*0170*/  BRA.U !UP1, `(.L_x_1) ;  /* 0x0000000509f47547 */ /* 0x000ff0000b800000 */
[----:B------:R-:W-:Y:S01]  /*0180*/  ULOP3.LUT UR5, UR10, 0xfffffffc, URZ, 0xc0, !UPT ;  /* 0xfffffffc0a057892 */ /* 0x000fe2000f8ec0ff */
[----:B------:R-:W0:Y:S03]  /*0190*/  LDCU.64 UR12, c[0x0][0x390] ;  /* 0x00007200ff0c77ac */ /* 0x000e260008000a00 */
[----:B------:R-:W-:-:S12]  /*01a0*/  UIADD3 UR5, UPT, UPT, -UR5, URZ, URZ ;  /* 0x000000ff05057290 */ /* 0x000fd8000fffe1ff */
.L_x_2:
[----:B------:R-:W-:-:S04]  /*01b0*/  USHF.R.U64 UR6, UR14, 0x9, UR4 ;  /* 0x000000090e067899 */ /* 0x000fc80008001204 */
[----:B------:R-:W-:-:S04]  /*01c0*/  ULOP3.LUT UR6, UR6, 0xc, URZ, 0xc0, !UPT ;  /* 0x0000000c06067892 */ /* 0x000fc8000f8ec0ff */
[----:B0-----:R-:W-:-:S04]  /*01d0*/  UIADD3 UR6, UP1, UPT, UR6, UR12, URZ ;  /* 0x0000000c06067290 */ /* 0x001fc8000ff3e0ff */
[----:B------:R-:W-:Y:S02]  /*01e0*/  UIADD3.X UR7, UPT, UPT, URZ, UR13, URZ, UP1, !UPT ;  /* 0x0000000dff077290 */ /* 0x000fe40008ffe4ff */
[----:B------:R-:W-:-:S04]  /*01f0*/  IMAD.U32 R6, RZ, RZ, UR6 ;  /* 0x00000006ff067e24 */ /* 0x000fc8000f8e00ff */
[----:B------:R-:W-:-:S05]  /*0200*/  IMAD.U32 R7, RZ, RZ, UR7 ;  /* 0x00000007ff077e24 */ /* 0x000fca000f8e00ff */
[----:B------:R-:W2:Y:S01]  /*0210*/  LDG.E R15, desc[UR8][R6.64] ;  /* 0x00000008060f7981 */ /* 0x000ea2000c1e1900 */
[----:B------:R-:W-:-:S04]  /*0220*/  UIADD3 UR18, UP1, UPT, UR14, 0x61c88647, URZ ;  /* 0x61c886470e127890 */ /* 0x000fc8000ff3e0ff */
[----:B------:R-:W-:Y:S02]  /*0230*/  USHF.L.U32 UR6, UR18, 0x2, URZ ;  /* 0x0000000212067899 */ /* 0x000fe400080006ff */
[----:B------:R-:W-:Y:S02]  /*0240*/  UIADD3.X UR7, UPT, UPT, URZ, UR4, URZ, UP1, !UPT ;  /* 0x00000004ff077290 */ /* 0x000fe40008ffe4ff */
[----:B------:R-:W-:-:S04]  /*0250*/  ULOP3.LUT UR6, UR6, 0xc, URZ, 0xc0, !UPT ;  /* 0x0000000c06067892 */ /* 0x000fc8000f8ec0ff */
[----:B------:R-:W-:-:S04]  /*0260*/  UIADD3 UR6, UP2, UPT, UR6, UR12, URZ ;  /* 0x0000000c06067290 */ /* 0x000fc8000ff5e0ff */
[----:B------:R-:W-:Y:S02]  /*0270*/  UIADD3.X UR15, UPT, UPT, URZ, UR13, URZ, UP2, !UPT ;  /* 0x0000000dff0f7290 */ /* 0x000fe400097fe4ff */
[----:B------:R-:W-:Y:S01]  /*0280*/  MOV R8, UR6 ;  /* 0x0000000600087c02 */ /* 0x000fe20008000f00 */
[----:B------:R-:W-:-:S03]  /*0290*/  USHF.R.U64 UR6, UR18, 0x9, UR7 ;  /* 0x0000000912067899 */ /* 0x000fc60008001207 */
[----:B------:R-:W-:Y:S01]  /*02a0*/  IMAD.U32 R9, RZ, RZ, UR15 ;  /* 0x0000000fff097e24 */ /* 0x000fe2000f8e00ff */
[----:B------:R-:W-:-:S04]  /*02b0*/  ULOP3.LUT UR6, UR6, 0xc, URZ, 0xc0, !UPT ;  /* 0x0000000c06067892 */ /* 0x000fc8000f8ec0ff */
[----:B------:R0:W3:Y:S01]  /*02c0*/  LDG.E R4, desc[UR8][R8.64] ;  /* 0x0000000808047981 */ /* 0x0000e2000c1e1900 */
[----:B------:R-:W-:-:S04]  /*02d0*/  UIADD3 UR6, UP1, UPT, UR6, UR12, URZ ;  /* 0x0000000c06067290 */ /* 0x000fc8000ff3e0ff */
[----:B------:R-:W-:Y:S02]  /*02e0*/  UIADD3.X UR7, UPT, UPT, URZ, UR13, URZ, UP1, !UPT ;  /* 0x0000000dff077290 */ /* 0x000fe40008ffe4ff */
[----:B------:R-:W-:Y:S01]  /*02f0*/  UIADD3 UR17, UP1, UPT, UR18, 0x61c88647, URZ ;  /* 0x61c8864712117890 */ /* 0x000fe2000ff3e0ff */
[----:B------:R-:W-:-:S03]  /*0300*/  IMAD.U32 R10, RZ, RZ, UR6 ;  /* 0x00000006ff0a7e24 */ /* 0x000fc6000f8e00ff */
[----:B------:R-:W-:Y:S01]  /*0310*/  IMAD.U32 R11, RZ, RZ, UR7 ;  /* 0x00000007ff0b7e24 */ /* 0x000fe2000f8e00ff */
[----:B------:R-:W-:-:S04]  /*0320*/  USHF.L.U32 UR6, UR17, 0x2, URZ ;  /* 0x0000000211067899 */ /* 0x000fc800080006ff */
[----:B------:R1:W4:Y:S01]  /*0330*/  LDG.E R5, desc[UR8][R10.64] ;  /* 0x000000080a057981 */ /* 0x000322000c1e1900 */
[----:B------:R-:W-:Y:S02]  /*0340*/  ULOP3.LUT UR6, UR6, 0xc, URZ, 0xc0, !UPT ;  /* 0x0000000c06067892 */ /* 0x000fe4000f8ec0ff */
[----:B------:R-:W-:Y:S02]  /*0350*/  UIADD3.X UR7, UPT, UPT, URZ, URZ, URZ, UP1, !UPT ;  /* 0x000000ffff077290 */ /* 0x000fe40008ffe4ff */
[----:B------:R-:W-:-:S04]  /*0360*/  UIADD3 UR6, UP2, UPT, UR6, UR12, URZ ;  /* 0x0000000c06067290 */ /* 0x000fc8000ff5e0ff */
[----:B------:R-:W-:Y:S02]  /*0370*/  UIADD3.X UR15, UPT, UPT, URZ, UR13, URZ, UP2, !UPT ;  /* 0x0000000dff0f7290 */ /* 0x000fe400097fe4ff */
[----:B0-----:R-:W-:Y:S01]  /*0380*/  MOV R8, UR6 ;  /* 0x0000000600087c02 */ /* 0x001fe20008000f00 */
[----:B------:R-:W-:-:S03]  /*0390*/  USHF.R.U64 UR6, UR17, 0x9, UR7 ;  /* 0x0000000911067899 */ /* 0x000fc60008001207 */
[----:B------:R-:W-:Y:S01]  /*03a0*/  IMAD.U32 R9, RZ, RZ, UR15 ;  /* 0x0000000fff097e24 */ /* 0x000fe2000f8e00ff */
[----:B------:R-:W-:-:S04]  /*03b0*/  ULOP3.LUT UR6, UR6, 0xc, URZ, 0xc0, !UPT ;  /* 0x0000000c06067892 */ /* 0x000fc8000f8ec0ff */
[----:B------:R-:W4:Y:S01]  /*03c0*/  LDG.E R6, desc[UR8][R8.64] ;  /* 0x0000000808067981 */ /* 0x000f22000c1e1900 */
[----:B------:R-:W-:-:S04]  /*03d0*/  UIADD3 UR6, UP1, UPT, UR6, UR12, URZ ;  /* 0x0000000c06067290 */ /* 0x000fc8000ff3e0ff */
[----:B------:R-:W-:Y:S02]  /*03e0*/  UIADD3.X UR7, UPT, UPT, URZ, UR13, URZ, UP1, !UPT ;  /* 0x0000000dff077290 */ /* 0x000fe40008ffe4ff */
[----:B------:R-:W-:Y:S01]  /*03f0*/  UIADD3 UR16, UP1, UPT, UR17, 0x61c88647, URZ ;  /* 0x61c8864711107890 */ /* 0x000fe2000ff3e0ff */
[----:B-1----:R-:W-:-:S03]  /*0400*/  IMAD.U32 R10, RZ, RZ, UR6 ;  /* 0x00000006ff0a7e24 */ /* 0x002fc6000f8e00ff */
[----:B------:R-:W-:Y:S01]  /*0410*/  IMAD.U32 R11, RZ, RZ, UR7 ;  /* 0x00000007ff0b7e24 */ /* 0x000fe2000f8e00ff */
[----:B------:R-:W-:-:S04]  /*0420*/  USHF.L.U32 UR6, UR16, 0x2, URZ ;  /* 0x0000000210067899 */ /* 0x000fc800080006ff */
[----:B------:R-:W4:Y:S01]  /*0430*/  LDG.E R7, desc[UR8][R10.64] ;  /* 0x000000080a077981 */ /* 0x000f22000c1e1900 */
[----:B------:R-:W-:Y:S02]  /*0440*/  ULOP3.LUT UR6, UR6, 0xc, URZ, 0xc0, !UPT ;  /* 0x0000000c06067892 */ /* 0x000fe4000f8ec0ff */
[----:B------:R-:W-:Y:S02]  /*0450*/  UIADD3.X UR7, UPT, UPT, URZ, URZ, URZ, UP1, !UPT ;  /* 0x000000ffff077290 */ /* 0x000fe40008ffe4ff */
[----:B------:R-:W-:-:S04]  /*0460*/  UIADD3 UR6, UP2, UPT, UR6, UR12, URZ ;  /* 0x0000000c06067290 */ /* 0x000fc8000ff5e0ff */
[----:B------:R-:W-:Y:S02]  /*0470*/  UIADD3.X UR15, UPT, UPT, URZ, UR13, URZ, UP2, !UPT ;  /* 0x0000000dff0f7290 */ /* 0x000fe400097fe4ff */
[----:B------:R-:W-:Y:S01]  /*0480*/  MOV R12, UR6 ;  /* 0x00000006000c7c02 */ /* 0x000fe20008000f00 */
[----:B------:R-:W-:-:S03]  /*0490*/  USHF.R.U64 UR6, UR16, 0x9, UR7 ;  /* 0x0000000910067899 */ /* 0x000fc60008001207 */
[----:B------:R-:W-:Y:S01]  /*04a0*/  IMAD.U32 R13, RZ, RZ, UR15 ;  /* 0x0000000fff0d7e24 */ /* 0x000fe2000f8e00ff */
[----:B------:R-:W-:-:S04]  /*04b0*/  ULOP3.LUT UR6, UR6, 0xc, URZ, 0xc0, !UPT ;  /* 0x0000000c06067892 */ /* 0x000fc8000f8ec0ff */
[----:B------:R0:W4:Y:S01]  /*04c0*/  LDG.E R8, desc[UR8][R12.64] ;  /* 0x000000080c087981 */ /* 0x000122000c1e1900 */
[----:B------:R-:W-:-:S04]  /*04d0*/  UIADD3 UR6, UP1, UPT, UR6, UR12, URZ ;  /* 0x0000000c06067290 */ /* 0x000fc8000ff3e0ff */
[----:B------:R-:W-:Y:S02]  /*04e0*/  UIADD3.X UR7, UPT, UPT, URZ, UR13, URZ, UP1, !UPT ;  /* 0x0000000dff077290 */ /* 0x000fe40008ffe4ff */
[----:B------:R-:W-:Y:S02]  /*04f0*/  IMAD.U32 R14, RZ, RZ, UR6 ;  /* 0x00000006ff0e7e24 */ /* 0x000fe4000f8e00ff */
[----:B0----5:R-:W-:Y:S01]  /*0500*/  IMAD.SHL.U32 R12, R0, 0x10, RZ ;  /* 0x00000010000c7824 */ /* 0x021fe200078e00ff */
[----:B------:R-:W-:-:S04]  /*0510*/  SHF.R.U32.HI R13, RZ, 0x5, R0 ;  /* 0x00000005ff0d7819 */ /* 0x000fc80000011600 */
[----:B------:R-:W-:-:S04]  /*0520*/  LOP3.LUT R13, R12, R13, RZ, 0x3c, !PT ;  /* 0x0000000d0c0d7212 */ /* 0x000fc800078e3cff */
[----:B------:R-:W-:Y:S01]  /*0530*/  IADD3 R13, PT, PT, R13, R0, RZ ;  /* 0x000000000d0d7210 */ /* 0x000fe20007ffe0ff */
[----:B--2---:R-:W-:Y:S01]  /*0540*/  VIADD R16, R15, UR14 ;  /* 0x0000000e0f107c36 */ /* 0x004fe20008000000 */
[----:B------:R-:W-:Y:S01]  /*0550*/  UIADD3 UR14, UPT, UPT, UR16, 0x61c88647, URZ ;  /* 0x61c88647100e7890 */ /* 0x000fe2000fffe0ff */
[----:B------:R-:W-:-:S03]  /*0560*/  MOV R15, UR7 ;  /* 0x00000007000f7c02 */ /* 0x000fc60008000f00 */
[----:B------:R-:W-:Y:S02]  /*0570*/  USHF.L.U32 UR6, UR14, 0x2, URZ ;  /* 0x000000020e067899 */ /* 0x000fe400080006ff */
[----:B------:R-:W2:Y:S02]  /*0580*/  LDG.E R9, desc[UR8][R14.64] ;  /* 0x000000080e097981 */ /* 0x000ea4000c1e1900 */
[----:B------:R-:W-:-:S04]  /*0590*/  ULOP3.LUT UR6, UR6, 0xc, URZ, 0xc0, !UPT ;  /* 0x0000000c06067892 */ /* 0x000fc8000f8ec0ff */
[----:B------:R-:W-:-:S04]  /*05a0*/  UIADD3 UR6, UP1, UPT, UR6, UR12, URZ ;  /* 0x0000000c06067290 */ /* 0x000fc8000ff3e0ff */
[----:B------:R-:W-:Y:S02]  /*05b0*/  UIADD3.X UR7, UPT, UPT, URZ, UR13, URZ, UP1, !UPT ;  /* 0x0000000dff077290 */ /* 0x000fe40008ffe4ff */
[----:B------:R-:W-:-:S04]  /*05c0*/  IMAD.U32 R10, RZ, RZ, UR6 ;  /* 0x00000006ff0a7e24 */ /* 0x000fc8000f8e00ff */
[----:B------:R-:W-:-:S05]  /*05d0*/  IMAD.U32 R11, RZ, RZ, UR7 ;  /* 0x00000007ff0b7e24 */ /* 0x000fca000f8e00ff */
[----:B------:R0:W2:Y:S01]  /*05e0*/  LDG.E R10, desc[UR8][R10.64] ;  /* 0x000000080a0a7981 */ /* 0x0000a2000c1e1900 */
[----:B------:R-:W-:Y:S01]  /*05f0*/  LOP3.LUT R16, R16, R13, RZ, 0x3c, !PT ;  /* 0x0000000d10107212 */ /* 0x000fe200078e3cff */
[----:B---3--:R-:W-:Y:S01]  /*0600*/  VIADD R4, R4, UR18 ;  /* 0x0000001204047c36 */ /* 0x008fe20008000000 */
[----:B------:R-:W-:-:S03]  /*0610*/  UIADD3 UR5, UPT, UPT, UR5, 0x4, URZ ;  /* 0x0000000405057890 */ /* 0x000fc6000fffe0ff */
[----:B------:R-:W-:Y:S01]  /*0620*/  IMAD.IADD R16, R3, 0x1, -R16 ;  /* 0x0000000103107824 */ /* 0x000fe200078e0a10 */
[----:B------:R-:W-:-:S03]  /*0630*/  UISETP.NE.AND UP1, UPT, UR5, URZ, UPT ;  /* 0x000000ff0500728c */ /* 0x000fc6000bf25270 */
[----:B------:R-:W-:Y:S01]  /*0640*/  IMAD.SHL.U32 R3, R16, 0x10, RZ ;  /* 0x0000001010037824 */ /* 0x000fe200078e00ff */
[----:B------:R-:W-:-:S04]  /*0650*/  SHF.R.U32.HI R12, RZ, 0x5, R16 ;  /* 0x00000005ff0c7819 */ /* 0x000fc80000011610 */
[----:B------:R-:W-:Y:S01]  /*0660*/  LOP3.LUT R3, R3, R12, RZ, 0x3c, !PT ;  /* 0x0000000c03037212 */ /* 0x000fe200078e3cff */
[----:B----4-:R-:W-:-:S03]  /*0670*/  VIADD R5, R5, UR18 ;  /* 0x0000001205057c36 */ /* 0x010fc60008000000 */
[----:B------:R-:W-:-:S04]  /*0680*/  IADD3 R3, PT, PT, R16, R3, RZ ;  /* 0x0000000310037210 */ /* 0x000fc80007ffe0ff */
[----:B------:R-:W-:-:S05]  /*0690*/  LOP3.LUT R3, R3, R4, RZ, 0x3c, !PT ;  /* 0x0000000403037212 */ /* 0x000fca00078e3cff */
[----:B------:R-:W-:-:S04]  /*06a0*/  IMAD.IADD R3, R0, 0x1, -R3 ;  /* 0x0000000100037824 */ /* 0x000fc800078e0a03 */
[----:B------:R-:W-:Y:S01]  /*06b0*/  IMAD.SHL.U32 R0, R3, 0x10, RZ ;  /* 0x0000001003007824 */ /* 0x000fe200078e00ff */
[----:B0-----:R-:W-:-:S04]  /*06c0*/  SHF.R.U32.HI R11, RZ, 0x5, R3 ;  /* 0x00000005ff0b7819 */ /* 0x001fc80000011603 */
[----:B------:R-:W-:-:S04]  /*06d0*/  LOP3.LUT R0, R0, R11, RZ, 0x3c, !PT ;  /* 0x0000000b00007212 */ /* 0x000fc800078e3cff */
[----:B------:R-:W-:-:S04]  /*06e0*/  IADD3 R0, PT, PT, R3, R0, RZ ;  /* 0x0000000003007210 */ /* 0x000fc80007ffe0ff */
[----:B------:R-:W-:-:S05]  /*06f0*/  LOP3.LUT R5, R5, R0, RZ, 0x3c, !PT ;  /* 0x0000000005057212 */ /* 0x000fca00078e3cff */
[----:B------:R-:W-:-:S04]  /*0700*/  IMAD.IADD R5, R16, 0x1, -R5 ;  /* 0x0000000110057824 */ /* 0x000fc800078e0a05 */
[----:B------:R-:W-:Y:S01]  /*0710*/  IMAD.SHL.U32 R0, R5, 0x10, RZ ;  /* 0x0000001005007824 */ /* 0x000fe200078e00ff */
[----:B------:R-:W-:-:S04]  /*0720*/  SHF.R.U32.HI R11, RZ, 0x5, R5 ;  /* 0x00000005ff0b7819 */ /* 0x000fc80000011605 */
[----:B------:R-:W-:Y:S01]  /*0730*/  LOP3.LUT R0, R0, R11, RZ, 0x3c, !PT ;  /* 0x0000000b00007212 */ /* 0x000fe200078e3cff */
[----:B------:R-:W-:-:S03]  /*0740*/  VIADD R11, R6, UR17 ;  /* 0x00000011060b7c36 */ /* 0x000fc60008000000 */
[----:B------:R-:W-:-:S04]  /*0750*/  IADD3 R0, PT, PT, R5, R0, RZ ;  /* 0x0000000005007210 */ /* 0x000fc80007ffe0ff */
[----:B------:R-:W-:-:S05]  /*0760*/  LOP3.LUT R0, R0, R11, RZ, 0x3c, !PT ;  /* 0x0000000b00007212 */ /* 0x000fca00078e3cff */
[----:B------:R-:W-:Y:S02]  /*0770*/  IMAD.IADD R0, R3, 0x1, -R0 ;  /* 0x0000000103007824 */ /* 0x000fe400078e0a00 */
[----:B------:R-:W-:Y:S02]  /*0780*/  VIADD R8, R8, UR16 ;  /* 0x0000001008087c36 */ /* 0x000fe40008000000 */
[----:B------:R-:W-:Y:S01]  /*0790*/  IMAD.SHL.U32 R3, R0, 0x10, RZ ;  /* 0x0000001000037824 */ /* 0x000fe200078e00ff */
[----:B------:R-:W-:-:S04]  /*07a0*/  SHF.R.U32.HI R4, RZ, 0x5, R0 ;  /* 0x00000005ff047819 */ /* 0x000fc80000011600 */
[----:B------:R-:W-:Y:S01]  /*07b0*/  LOP3.LUT R3, R3, R4, RZ, 0x3c, !PT ;  /* 0x0000000403037212 */ /* 0x000fe200078e3cff */
[----:B------:R-:W-:-:S03]  /*07c0*/  VIADD R4, R7, UR17 ;  /* 0x0000001107047c36 */ /* 0x000fc60008000000 */
[----:B------:R-:W-:-:S04]  /*07d0*/  IADD3 R3, PT, PT, R0, R3, RZ ;  /* 0x0000000300037210 */ /* 0x000fc80007ffe0ff */
[----:B------:R-:W-:-:S05]  /*07e0*/  LOP3.LUT R4, R4, R3, RZ, 0x3c, !PT ;  /* 0x0000000304047212 */ /* 0x000fca00078e3cff */
[----:B------:R-:W-:-:S04]  /*07f0*/  IMAD.IADD R4, R5, 0x1, -R4 ;  /* 0x0000000105047824 */ /* 0x000fc800078e0a04 */
[----:B------:R-:W-:Y:S01]  /*0800*/  IMAD.SHL.U32 R3, R4, 0x10, RZ ;  /* 0x0000001004037824 */ /* 0x000fe200078e00ff */
[----:B------:R-:W-:-:S04]  /*0810*/  SHF.R.U32.HI R6, RZ, 0x5, R4 ;  /* 0x00000005ff067819 */ /* 0x000fc80000011604 */
[----:B------:R-:W-:-:S04]  /*0820*/  LOP3.LUT R3, R3, R6, RZ, 0x3c, !PT ;  /* 0x0000000603037212 */ /* 0x000fc800078e3cff */
[----:B------:R-:W-:-:S04]  /*0830*/  IADD3 R3, PT, PT, R4, R3, RZ ;  /* 0x0000000304037210 */ /* 0x000fc80007ffe0ff */
[----:B------:R-:W-:-:S05]  /*0840*/  LOP3.LUT R3, R3, R8, RZ, 0x3c, !PT ;  /* 0x0000000803037212 */ /* 0x000fca00078e3cff */
[----:B------:R-:W-:-:S04]  /*0850*/  IMAD.IADD R0, R0, 0x1, -R3 ;  /* 0x0000000100007824 */ /* 0x000fc800078e0a03 */
[----:B------:R-:W-:Y:S01]  /*0860*/  IMAD.SHL.U32 R3, R0, 0x10, RZ ;  /* 0x0000001000037824 */ /* 0x000fe200078e00ff */
[----:B------:R-:W-:-:S04]  /*0870*/  SHF.R.U32.HI R6, RZ, 0x5, R0 ;  /* 0x00000005ff067819 */ /* 0x000fc80000011600 */
[----:B------:R-:W-:-:S04]  /*0880*/  LOP3.LUT R3, R3, R6, RZ, 0x3c, !PT ;  /* 0x0000000603037212 */ /* 0x000fc800078e3cff */
[----:B------:R-:W-:Y:S01]  /*0890*/  IADD3 R3, PT, PT, R0, R3, RZ ;  /* 0x0000000300037210 */ /* 0x000fe20007ffe0ff */
[----:B--2---:R-:W-:-:S05]  /*08a0*/  VIADD R6, R9, UR16 ;  /* 0x0000001009067c36 */ /* 0x004fca0008000000 */
        /* <DEDUP_REMOVED lines=8> */
[----:B------:R-:W-:Y:S01]  /*0930*/  IMAD.IADD R0, R0, 0x1, -R5 ;  /* 0x0000000100007824 */ /* 0x000fe200078e0a05 */
[----:B------:R-:W-:Y:S06]  /*0940*/  BRA.U UP1, `(.L_x_2) ;  /* 0xfffffff901187547 */ /* 0x000fec000b83ffff */
.L_x_1:
[----:B------:R-:W-:Y:S05]  /*0950*/  BRA.U !UP0, `(.L_x_0) ;  /* 0x00000005087c7547 */ /* 0x000fea000b800000 */
[----:B------:R-:W-:Y:S02]  /*0960*/  UISETP.NE.AND UP1, UPT, UR11, 0x1, UPT ;  /* 0x000000010b00788c */ /* 0x000fe4000bf25270 */
[----:B------:R-:W-:-:S04]  /*0970*/  ULOP3.LUT UR5, UR10, 0x1, URZ, 0xc0, !UPT ;  /* 0x000000010a057892 */ /* 0x000fc8000f8ec0ff */
[----:B------:R-:W-:-:S03]  /*0980*/  UISETP.NE.U32.AND UP0, UPT, UR5, 0x1, UPT ;  /* 0x000000010500788c */ /* 0x000fc6000bf05070 */
[----:B------:R-:W-:Y:S08]  /*0990*/  BRA.U !UP1, `(.L_x_3) ;  /* 0x0000000109f07547 */ /* 0x000ff0000b800000 */
[----:B------:R-:W0:Y:S01]  /*09a0*/  LDCU.64 UR10, c[0x0][0x390] ;  /* 0x00007200ff0a77ac */ /* 0x000e220008000a00 */
[----:B------:R-:W-:-:S04]  /*09b0*/  USHF.R.U64 UR5, UR14, 0x9, UR4 ;  /* 0x000000090e057899 */ /* 0x000fc80008001204 */
[----:B------:R-:W-:-:S04]  /*09c0*/  ULOP3.LUT UR5, UR5, 0xc, URZ, 0xc0, !UPT ;  /* 0x0000000c05057892 */ /* 0x000fc8000f8ec0ff */
[----:B0-----:R-:W-:-:S04]  /*09d0*/  UIADD3 UR5, UP1, UPT, UR5, UR10, URZ ;  /* 0x0000000a05057290 */ /* 0x001fc8000ff3e0ff */
[----:B------:R-:W-:Y:S02]  /*09e0*/  UIADD3.X UR6, UPT, UPT, URZ, UR11, URZ, UP1, !UPT ;  /* 0x0000000bff067290 */ /* 0x000fe40008ffe4ff */
[----:B------:R-:W-:-:S04]  /*09f0*/  IMAD.U32 R4, RZ, RZ, UR5 ;  /* 0x00000005ff047e24 */ /* 0x000fc8000f8e00ff */
[----:B------:R-:W-:-:S06]  /*0a00*/  MOV R5, UR6 ;  /* 0x0000000600057c02 */ /* 0x000fcc0008000f00 */
[----:B------:R0:W2:Y:S01]  /*0a10*/  LDG.E R5, desc[UR8][R4.64] ;  /* 0x0000000804057981 */ /* 0x0000a2000c1e1900 */
[----:B------:R-:W-:-:S04]  /*0a20*/  UIADD3 UR12, UP1, UPT, UR14, 0x61c88647, URZ ;  /* 0x61c886470e0c7890 */ /* 0x000fc8000ff3e0ff */
[----:B------:R-:W-:Y:S02]  /*0a30*/  USHF.L.U32 UR5, UR12, 0x2, URZ ;  /* 0x000000020c057899 */ /* 0x000fe400080006ff */
[----:B------:R-:W-:Y:S02]  /*0a40*/  UIADD3.X UR6, UPT, UPT, URZ, UR4, URZ, UP1, !UPT ;  /* 0x00000004ff067290 */ /* 0x000fe40008ffe4ff */
[----:B------:R-:W-:-:S04]  /*0a50*/  ULOP3.LUT UR5, UR5, 0xc, URZ, 0xc0, !UPT ;  /* 0x0000000c05057892 */ /* 0x000fc8000f8ec0ff */
[----:B------:R-:W-:-:S04]  /*0a60*/  UIADD3 UR5, UP2, UPT, UR5, UR10, URZ ;  /* 0x0000000a05057290 */ /* 0x000fc8000ff5e0ff */
[----:B------:R-:W-:Y:S02]  /*0a70*/  UIADD3.X UR7, UPT, UPT, URZ, UR11, URZ, UP2, !UPT ;  /* 0x0000000bff077290 */ /* 0x000fe400097fe4ff */
[----:B------:R-:W-:Y:S01]  /*0a80*/  IMAD.U32 R6, RZ, RZ, UR5 ;  /* 0x00000005ff067e24 */ /* 0x000fe2000f8e00ff */
[----:B------:R-:W-:-:S03]  /*0a90*/  USHF.R.U64 UR5, UR12, 0x9, UR6 ;  /* 0x000000090c057899 */ /* 0x000fc60008001206 */
[----:B------:R-:W-:Y:S01]  /*0aa0*/  IMAD.U32 R7, RZ, RZ, UR7 ;  /* 0x00000007ff077e24 */ /* 0x000fe2000f8e00ff */
[----:B------:R-:W-:-:S04]  /*0ab0*/  ULOP3.LUT UR5, UR5, 0xc, URZ, 0xc0, !UPT ;  /* 0x0000000c05057892 */ /* 0x000fc8000f8ec0ff */
[----:B------:R1:W3:Y:S01]  /*0ac0*/  LDG.E R11, desc[UR8][R6.64] ;  /* 0x00000008060b7981 */ /* 0x0002e2000c1e1900 */
[----:B------:R-:W-:-:S04]  /*0ad0*/  UIADD3 UR5, UP1, UPT, UR5, UR10, URZ ;  /* 0x0000000a05057290 */ /* 0x000fc8000ff3e0ff */
[----:B------:R-:W-:Y:S02]  /*0ae0*/  UIADD3.X UR6, UPT, UPT, URZ, UR11, URZ, UP1, !UPT ;  /* 0x0000000bff067290 */ /* 0x000fe40008ffe4ff */
[----:B0-----:R-:W-:Y:S01]  /*0af0*/  MOV R4, UR5 ;  /* 0x0000000500047c02 */ /* 0x001fe20008000f00 */
[----:B-----5:R-:W-:Y:S01]  /*0b00*/  IMAD.SHL.U32 R8, R0, 0x10, RZ ;  /* 0x0000001000087824 */ /* 0x020fe200078e00ff */
[----:B------:R-:W-:-:S04]  /*0b10*/  SHF.R.U32.HI R9, RZ, 0x5, R0 ;  /* 0x00000005ff097819 */ /* 0x000fc80000011600 */
[----:B------:R-:W-:Y:S01]  /*0b20*/  LOP3.LUT R9, R8, R9, RZ, 0x3c, !PT ;  /* 0x0000000908097212 */ /* 0x000fe200078e3cff */
[----:B--2---:R-:W-:Y:S01]  /*0b30*/  VIADD R10, R5, UR14 ;  /* 0x0000000e050a7c36 */ /* 0x004fe20008000000 */
[----:B------:R-:W-:Y:S01]  /*0b40*/  UIADD3 UR14, UPT, UPT, UR12, 0x61c88647, URZ ;  /* 0x61c886470c0e7890 */ /* 0x000fe2000fffe0ff */
[----:B------:R-:W-:-:S03]  /*0b50*/  IMAD.U32 R5, RZ, RZ, UR6 ;  /* 0x00000006ff057e24 */ /* 0x000fc6000f8e00ff */
[----:B------:R-:W-:Y:S02]  /*0b60*/  USHF.L.U32 UR5, UR14, 0x2, URZ ;  /* 0x000000020e057899 */ /* 0x000fe400080006ff */
[----:B------:R0:W2:Y:S02]  /*0b70*/  LDG.E R12, desc[UR8][R4.64] ;  /* 0x00000008040c7981 */ /* 0x0000a4000c1e1900 */
[----:B------:R-:W-:-:S04]  /*0b80*/  ULOP3.LUT UR5, UR5, 0xc, URZ, 0xc0, !UPT ;  /* 0x0000000c05057892 */ /* 0x000fc8000f8ec0ff */
[----:B------:R-:W-:-:S04]  /*0b90*/  UIADD3 UR5, UP1, UPT, UR5, UR10, URZ ;  /* 0x0000000a05057290 */ /* 0x000fc8000ff3e0ff */
[----:B------:R-:W-:Y:S02]  /*0ba0*/  UIADD3.X UR6, UPT, UPT, URZ, UR11, URZ, UP1, !UPT ;  /* 0x0000000bff067290 */ /* 0x000fe40008ffe4ff */
[----:B-1----:R-:W-:-:S04]  /*0bb0*/  MOV R6, UR5 ;  /* 0x0000000500067c02 */ /* 0x002fc80008000f00 */
[----:B------:R-:W-:-:S05]  /*0bc0*/  IMAD.U32 R7, RZ, RZ, UR6 ;  /* 0x00000006ff077e24 */ /* 0x000fca000f8e00ff */
[----:B------:R-:W4:Y:S01]  /*0bd0*/  LDG.E R6, desc[UR8][R6.64] ;  /* 0x0000000806067981 */ /* 0x000f22000c1e1900 */
[----:B------:R-:W-:Y:S02]  /*0be0*/  IADD3 R9, PT, PT, R0, R9, RZ ;  /* 0x0000000900097210 */ /* 0x000fe40007ffe0ff */
[----:B---3--:R-:W-:Y:S02]  /*0bf0*/  IADD3 R11, PT, PT, R11, UR12, RZ ;  /* 0x0000000c0b0b7c10 */ /* 0x008fe4000fffe0ff */
[----:B------:R-:W-:-:S05]  /*0c00*/  LOP3.LUT R10, R10, R9, RZ, 0x3c, !PT ;  /* 0x000000090a0a7212 */ /* 0x000fca00078e3cff */
[----:B------:R-:W-:-:S04]  /*0c10*/  IMAD.IADD R3, R3, 0x1, -R10 ;  /* 0x0000000103037824 */ /* 0x000fc800078e0a0a */
[----:B0-----:R-:W-:Y:S01]  /*0c20*/  IMAD.SHL.U32 R4, R3, 0x10, RZ ;  /* 0x0000001003047824 */ /* 0x001fe200078e00ff */
[----:B------:R-:W-:-:S04]  /*0c30*/  SHF.R.U32.HI R5, RZ, 0x5, R3 ;  /* 0x00000005ff057819 */ /* 0x000fc80000011603 */
[----:B------:R-:W-:-:S05]  /*0c40*/  LOP3.LUT R4, R4, R5, RZ, 0x3c, !PT ;  /* 0x0000000504047212 */ /* 0x000fca00078e3cff */
[----:B------:R-:W-:-:S05]  /*0c50*/  IMAD.IADD R4, R3, 0x1, R4 ;  /* 0x0000000103047824 */ /* 0x000fca00078e0204 */
[----:B------:R-:W-:-:S05]  /*0c60*/  LOP3.LUT R11, R4, R11, RZ, 0x3c, !PT ;  /* 0x0000000b040b7212 */ /* 0x000fca00078e3cff */
[----:B------:R-:W-:-:S05]  /*0c70*/  IMAD.IADD R0, R0, 0x1, -R11 ;  /* 0x0000000100007824 */ /* 0x000fca00078e0a0b */
[----:B------:R-:W-:Y:S02]  /*0c80*/  SHF.L.U32 R4, R0, 0x4, RZ ;  /* 0x0000000400047819 */ /* 0x000fe400000006ff */
[----:B------:R-:W-:-:S04]  /*0c90*/  SHF.R.U32.HI R5, RZ, 0x5, R0 ;  /* 0x00000005ff057819 */ /* 0x000fc80000011600 */
[----:B------:R-:W-:-:S05]  /*0ca0*/  LOP3.LUT R5, R4, R5, RZ, 0x3c, !PT ;  /* 0x0000000504057212 */ /* 0x000fca00078e3cff */
[----:B------:R-:W-:Y:S02]  /*0cb0*/  IMAD.IADD R5, R0, 0x1, R5 ;  /* 0x0000000100057824 */ /* 0x000fe400078e0205 */
[----:B--2---:R-:W-:-:S05]  /*0cc0*/  VIADD R12, R12, UR12 ;  /* 0x0000000c0c0c7c36 */ /* 0x004fca0008000000 */
[----:B------:R-:W-:-:S04]  /*0cd0*/  LOP3.LUT R12, R12, R5, RZ, 0x3c, !PT ;  /* 0x000000050c0c7212 */ /* 0x000fc800078e3cff */
[----:B------:R-:W-:-:S04]  /*0ce0*/  IADD3 R3, PT, PT, R3, -R12, RZ ;  /* 0x8000000c03037210 */ /* 0x000fc80007ffe0ff */
[----:B------:R-:W-:Y:S01]  /*0cf0*/  SHF.R.U32.HI R5, RZ, 0x5, R3 ;  /* 0x00000005ff057819 */ /* 0x000fe20000011603 */
[----:B------:R-:W-:-:S05]  /*0d00*/  IMAD.SHL.U32 R4, R3, 0x10, RZ ;  /* 0x0000001003047824 */ /* 0x000fca00078e00ff */
[----:B------:R-:W-:Y:S01]  /*0d10*/  LOP3.LUT R4, R4, R5, RZ, 0x3c, !PT ;  /* 0x0000000504047212 */ /* 0x000fe200078e3cff */
[----:B----4-:R-:W-:-:S03]  /*0d20*/  VIADD R5, R6, UR14 ;  /* 0x0000000e06057c36 */ /* 0x010fc60008000000 */
[----:B------:R-:W-:-:S04]  /*0d30*/  IADD3 R4, PT, PT, R3, R4, RZ ;  /* 0x0000000403047210 */ /* 0x000fc80007ffe0ff */
[----:B------:R-:W-:-:S05]  /*0d40*/  LOP3.LUT R5, R4, R5, RZ, 0x3c, !PT ;  /* 0x0000000504057212 */ /* 0x000fca00078e3cff */
[----:B------:R-:W-:-:S07]  /*0d50*/  IMAD.IADD R0, R0, 0x1, -R5 ;  /* 0x0000000100007824 */ /* 0x000fce00078e0a05 */
.L_x_3:
[----:B------:R-:W-:Y:S05]  /*0d60*/  BRA.U UP0, `(.L_x_0) ;  /* 0x0000000100787547 */ /* 0x000fea000b800000 */
[----:B------:R-:W0:Y:S01]  /*0d70*/  LDCU.64 UR6, c[0x0][0x390] ;  /* 0x00007200ff0677ac */ /* 0x000e220008000a00 */
[----:B------:R-:W-:Y:S02]  /*0d80*/  USHF.R.U64 UR5, UR14, 0x9, UR4 ;  /* 0x000000090e057899 */ /* 0x000fe40008001204 */
[----:B------:R-:W-:Y:S02]  /*0d90*/  UIADD3 UR10, UPT, UPT, UR14, 0x61c88647, URZ ;  /* 0x61c886470e0a7890 */ /* 0x000fe4000fffe0ff */
[----:B------:R-:W-:Y:S02]  /*0da0*/  ULOP3.LUT UR5, UR5, 0xc, URZ, 0xc0, !UPT ;  /* 0x0000000c05057892 */ /* 0x000fe4000f8ec0ff */
[----:B------:R-:W-:-:S04]  /*0db0*/  USHF.L.U32 UR4, UR10, 0x2, URZ ;  /* 0x000000020a047899 */ /* 0x000fc800080006ff */
[----:B------:R-:W-:Y:S02]  /*0dc0*/  ULOP3.LUT UR4, UR4, 0xc, URZ, 0xc0, !UPT ;  /* 0x0000000c04047892 */ /* 0x000fe4000f8ec0ff */
[----:B0-----:R-:W-:-:S04]  /*0dd0*/  UIADD3 UR5, UP0, UPT, UR5, UR6, URZ ;  /* 0x0000000605057290 */ /* 0x001fc8000ff1e0ff */
[----:B------:R-:W-:Y:S02]  /*0de0*/  UIADD3.X UR11, UPT, UPT, URZ, UR7, URZ, UP0, !UPT ;  /* 0x00000007ff0b7290 */ /* 0x000fe400087fe4ff */
[----:B------:R-:W-:-:S04]  /*0df0*/  IMAD.U32 R4, RZ, RZ, UR5 ;  /* 0x00000005ff047e24 */ /* 0x000fc8000f8e00ff */
[----:B------:R-:W-:-:S05]  /*0e00*/  MOV R5, UR11 ;  /* 0x0000000b00057c02 */ /* 0x000fca0008000f00 */
[----:B------:R-:W2:Y:S01]  /*0e10*/  LDG.E R4, desc[UR8][R4.64] ;  /* 0x0000000804047981 */ /* 0x000ea2000c1e1900 */
[----:B------:R-:W-:-:S04]  /*0e20*/  UIADD3 UR4, UP0, UPT, UR4, UR6, URZ ;  /* 0x0000000604047290 */ /* 0x000fc8000ff1e0ff */
[----:B------:R-:W-:Y:S02]  /*0e30*/  UIADD3.X UR5, UPT, UPT, URZ, UR7, URZ, UP0, !UPT ;  /* 0x00000007ff057290 */ /* 0x000fe400087fe4ff */
[----:B------:R-:W-:-:S04]  /*0e40*/  IMAD.U32 R6, RZ, RZ, UR4 ;  /* 0x00000004ff067e24 */ /* 0x000fc8000f8e00ff */
[----:B------:R-:W-:-:S05]  /*0e50*/  IMAD.U32 R7, RZ, RZ, UR5 ;  /* 0x00000005ff077e24 */ /* 0x000fca000f8e00ff */
[----:B------:R-:W3:Y:S01]  /*0e60*/  LDG.E R6, desc[UR8][R6.64] ;  /* 0x0000000806067981 */ /* 0x000ee2000c1e1900 */
[----:B-----5:R-:W-:Y:S02]  /*0e70*/  SHF.L.U32 R8, R0, 0x4, RZ ;  /* 0x0000000400087819 */ /* 0x020fe400000006ff */
        /* <DEDUP_REMOVED lines=9> */
[----:B---3--:R-:W-:-:S03]  /*0f10*/  VIADD R5, R6, UR10 ;  /* 0x0000000a06057c36 */ /* 0x008fc60008000000 */
[----:B------:R-:W-:-:S04]  /*0f20*/  IADD3 R4, PT, PT, R3, R4, RZ ;  /* 0x0000000403047210 */ /* 0x000fc80007ffe0ff */
[----:B------:R-:W-:-:S05]  /*0f30*/  LOP3.LUT R5, R4, R5, RZ, 0x3c, !PT ;  /* 0x0000000504057212 */ /* 0x000fca00078e3cff */
[----:B------:R-:W-:-:S07]  /*0f40*/  IMAD.IADD R0, R0, 0x1, -R5 ;  /* 0x0000000100007824 */ /* 0x000fce00078e0a05 */
.L_x_0:
[----:B------:R-:W0:Y:S02]  /*0f50*/  LDC.64 R4, c[0x0][0x398] ;  /* 0x0000e600ff047b82 */ /* 0x000e240000000a00 */
[----:B0-----:R-:W-:-:S05]  /*0f60*/  IMAD.WIDE.U32 R4, R2, 0x4, R4 ;  /* 0x0000000402047825 */ /* 0x001fca00078e0004 */
[----:B-----5:R-:W-:Y:S04]  /*0f70*/  STG.E desc[UR8][R4.64], R0 ;  /* 0x0000000004007986 */ /* 0x020fe8000c101908 */
[----:B------:R-:W-:Y:S01]  /*0f80*/  STG.E desc[UR8][R4.64+0x4], R3 ;  /* 0x0000040304007986 */ /* 0x000fe2000c101908 */
[----:B------:R-:W-:Y:S05]  /*0f90*/  EXIT ;  /* 0x000000000000794d */ /* 0x000fea0003800000 */
.L_x_4:
[----:B------:R-:W-:-:S00]  /*0fa0*/  BRA `(.L_x_4) ;  /* 0xfffffffc00fc7947 */ /* 0x000fc0000383ffff */
[----:B------:R-:W-:-:S00]  /*0fb0*/  NOP ;  /* 0x0000000000007918 */ /* 0x000fc00000000000 */
        /* <DEDUP_REMOVED lines=12> */
.L_x_5:


//--------------------- .nv.shared.reserved.0     --------------------------
	.section	.nv.shared.reserved.0,"aw",@nobits
	.weak		__nv_reservedSMEM_offset_0_alias
	.size		__nv_reservedSMEM_offset_0_alias, 0, 64
	.other		__nv_reservedSMEM_offset_0_alias,@"STO_CUDA_RESERVED_SHARED STV_DEFAULT"
__nv_reservedSMEM_offset_0_alias:
	.zero		0
	.zero		64


//--------------------- .nv.constant0._Z8decipherjPjS_S_j --------------------------
	.section	.nv.constant0._Z8decipherjPjS_S_j,"a",@progbits
	.sectionflags	@""
	.align	4
.nv.constant0._Z8decipherjPjS_S_j:
	.zero		932


//--------------------- SYMBOLS --------------------------

	.type		.nv.reservedSmem.offset0,@object
	.size		.nv.reservedSmem.offset0,0x4
